//
// Generated by NVIDIA NVVM Compiler
//
// Compiler Build ID: CL-36424714
// Cuda compilation tools, release 13.0, V13.0.88
// Based on NVVM 20.0.0
//

.version 9.0
.target sm_100
.address_size 64

	// .globl	_Z7gpuFuncv
.extern .func  (.param .b32 func_retval0) vprintf
(
	.param .b64 vprintf_param_0,
	.param .b64 vprintf_param_1
)
;
.global .align 1 .b8 $str[59] = {10, 42, 42, 42, 42, 42, 42, 42, 42, 42, 42, 42, 42, 42, 42, 42, 42, 42, 42, 42, 42, 42, 42, 42, 42, 42, 42, 42, 42, 42, 42, 42, 42, 42, 42, 42, 42, 42, 42, 42, 42, 42, 42, 42, 42, 42, 42, 42, 42, 42, 42, 42, 42, 42, 42, 42, 42, 10};
.global .align 1 .b8 $str$1[56] = {42, 32, 32, 32, 32, 32, 32, 32, 32, 32, 32, 32, 32, 32, 32, 32, 32, 32, 83, 79, 89, 32, 76, 65, 32, 71, 80, 85, 58, 32, 34, 72, 101, 108, 108, 111, 32, 87, 111, 114, 108, 100, 34, 32, 32, 32, 32, 32, 32, 32, 32, 32, 32, 42, 10};
.global .align 1 .b8 $str$2[59] = {42, 42, 42, 42, 42, 42, 42, 42, 42, 42, 42, 42, 42, 42, 42, 42, 42, 42, 42, 42, 42, 42, 42, 42, 42, 42, 42, 42, 42, 42, 42, 42, 42, 42, 42, 42, 42, 42, 42, 42, 42, 42, 42, 42, 42, 42, 42, 42, 42, 42, 42, 42, 42, 42, 42, 42, 10, 10};

.visible .entry _Z7gpuFuncv()
{
	.reg .b32 	%r<7>;
	.reg .b64 	%rd<7>;

	mov.u64 	%rd1, $str;
	cvta.global.u64 	%rd2, %rd1;
	{ // callseq 0, 0
	.param .b64 param0;
	st.param.b64 	[param0], %rd2;
	.param .b64 param1;
	st.param.b64 	[param1], 0;
	.param .b32 retval0;
	call.uni (retval0), 
	vprintf, 
	(
	param0, 
	param1
	);
	ld.param.b32 	%r1, [retval0];
	} // callseq 0
	mov.u64 	%rd3, $str$1;
	cvta.global.u64 	%rd4, %rd3;
	{ // callseq 1, 0
	.param .b64 param0;
	st.param.b64 	[param0], %rd4;
	.param .b64 param1;
	st.param.b64 	[param1], 0;
	.param .b32 retval0;
	call.uni (retval0), 
	vprintf, 
	(
	param0, 
	param1
	);
	ld.param.b32 	%r3, [retval0];
	} // callseq 1
	mov.u64 	%rd5, $str$2;
	cvta.global.u64 	%rd6, %rd5;
	{ // callseq 2, 0
	.param .b64 param0;
	st.param.b64 	[param0], %rd6;
	.param .b64 param1;
	st.param.b64 	[param1], 0;
	.param .b32 retval0;
	call.uni (retval0), 
	vprintf, 
	(
	param0, 
	param1
	);
	ld.param.b32 	%r5, [retval0];
	} // callseq 2
	ret;

}


// ===== COMPILED SASS (sm_100) =====

	.target	sm_100

	.elftype	@"ET_EXEC"


//--------------------- .note.nv.tkinfo           --------------------------
	.section	.note.nv.tkinfo,"",@"SHT_NOTE"
	.sectionflags	@"SHF_NOTE_NV_TKINFO"
	.tkinfo
        /*0018*/ 	.word	0x00000002
        /*0030*/ 	.string	""
        /*0030*/ 	.string	"ptxas"
        /*0030*/ 	.string	"Cuda compilation tools, release 13.0, V13.0.88"
        /*0030*/ 	.string	"Build cuda_13.0.r13.0/compiler.36424714_0"
        /*0030*/ 	.string	"-arch sm_100 -m 64 "



//--------------------- .note.nv.cuinfo           --------------------------
	.section	.note.nv.cuinfo,"",@"SHT_NOTE"
	.sectionflags	@"SHF_NOTE_NV_CUINFO"
        /*0018*/ 	.short	0x0002
        /*001a*/ 	.short	0x0064
        /*001c*/ 	.short	0x0082
	.zero		2


//--------------------- .nv.info                  --------------------------
	.section	.nv.info,"",@"SHT_CUDA_INFO"
	.align	4


	//----- nvinfo : EIATTR_REGCOUNT
	.align		4
        /*0000*/ 	.byte	0x04, 0x2f
        /*0002*/ 	.short	(.L_4 - .L_3)
	.align		4
.L_3:
        /*0004*/ 	.word	index@(_Z7gpuFuncv)
        /*0008*/ 	.word	0x00000018


	//----- nvinfo : EIATTR_FRAME_SIZE
	.align		4
.L_4:
        /*000c*/ 	.byte	0x04, 0x11
        /*000e*/ 	.short	(.L_6 - .L_5)
	.align		4
.L_5:
        /*0010*/ 	.word	index@(_Z7gpuFuncv)
        /*0014*/ 	.word	0x00000000


	//----- nvinfo : EIATTR_MIN_STACK_SIZE
	.align		4
.L_6:
        /*0018*/ 	.byte	0x04, 0x12
        /*001a*/ 	.short	(.L_8 - .L_7)
	.align		4
.L_7:
        /*001c*/ 	.word	index@(_Z7gpuFuncv)
        /*0020*/ 	.word	0x00000000
.L_8:


//--------------------- .nv.compat                --------------------------
	.section	.nv.compat,"",@"SHT_CUDA_COMPAT_INFO"
	.align	4
        /*0000*/ 	.byte	0x02, 0x09, 0x00, 0x00, 0x02, 0x02, 0x01, 0x00, 0x02, 0x05, 0x05, 0x00, 0x03, 0x07, 0x01, 0x01
        /*0010*/ 	.byte	0x02, 0x03, 0x00, 0x00, 0x02, 0x06, 0x01, 0x00, 0x04, 0x0b, 0x08, 0x00, 0x09, 0x00, 0x00, 0x00
        /*0020*/ 	.byte	0x00, 0x00, 0x00, 0x00


//--------------------- .nv.info._Z7gpuFuncv      --------------------------
	.section	.nv.info._Z7gpuFuncv,"",@"SHT_CUDA_INFO"
	.sectionflags	@""
	.align	4


	//----- nvinfo : EIATTR_CUDA_API_VERSION
	.align		4
        /*0000*/ 	.byte	0x04, 0x37
        /*0002*/ 	.short	(.L_10 - .L_9)
.L_9:
        /*0004*/ 	.word	0x00000082


	//----- nvinfo : EIATTR_SPARSE_MMA_MASK
	.align		4
.L_10:
        /*0008*/ 	.byte	0x03, 0x50
        /*000a*/ 	.short	0x0000


	//----- nvinfo : EIATTR_MAXREG_COUNT
	.align		4
        /*000c*/ 	.byte	0x03, 0x1b
        /*000e*/ 	.short	0x00ff


	//----- nvinfo : EIATTR_EXTERNS
	.align		4
        /*0010*/ 	.byte	0x04, 0x0f
        /*0012*/ 	.short	(.L_12 - .L_11)


	//   ....[0]....
	.align		4
.L_11:
        /*0014*/ 	.word	index@(vprintf)


	//----- nvinfo : EIATTR_MERCURY_ISA_VERSION
	.align		4
.L_12:
        /*0018*/ 	.byte	0x03, 0x5f
        /*001a*/ 	.short	0x0101


	//----- nvinfo : EIATTR_VRC_CTA_INIT_COUNT
	.align		4
        /*001c*/ 	.byte	0x02, 0x4a
	.zero		1
	.zero		1


	//----- nvinfo : EIATTR_SYSCALL_OFFSETS
	.align		4
        /*0020*/ 	.byte	0x04, 0x46
        /*0022*/ 	.short	(.L_14 - .L_13)


	//   ....[0]....
.L_13:
        /*0024*/ 	.word	0x00000080


	//   ....[1]....
        /*0028*/ 	.word	0x000000f0


	//   ....[2]....
        /*002c*/ 	.word	0x00000160


	//----- nvinfo : EIATTR_EXIT_INSTR_OFFSETS
	.align		4
.L_14:
        /*0030*/ 	.byte	0x04, 0x1c
        /*0032*/ 	.short	(.L_16 - .L_15)


	//   ....[0]....
.L_15:
        /*0034*/ 	.word	0x00000170


	//----- nvinfo : EIATTR_SW_WAR
	.align		4
.L_16:
        /*0038*/ 	.byte	0x04, 0x36
        /*003a*/ 	.short	(.L_18 - .L_17)
.L_17:
        /*003c*/ 	.word	0x00000008
.L_18:


//--------------------- .nv.callgraph             --------------------------
	.section	.nv.callgraph,"",@"SHT_CUDA_CALLGRAPH"
	.align	4
	.sectionentsize	8
	.align		4
        /*0000*/ 	.word	0x00000000
	.align		4
        /*0004*/ 	.word	0xffffffff
	.align		4
        /*0008*/ 	.word	index@(_Z7gpuFuncv)
	.align		4
        /*000c*/ 	.word	index@(vprintf)
	.align		4
        /*0010*/ 	.word	0x00000000
	.align		4
        /*0014*/ 	.word	0xfffffffe
	.align		4
        /*0018*/ 	.word	0x00000000
	.align		4
        /*001c*/ 	.word	0xfffffffd
	.align		4
        /*0020*/ 	.word	0x00000000
	.align		4
        /*0024*/ 	.word	0xfffffffc


//--------------------- .nv.constant4             --------------------------
	.section	.nv.constant4,"a",@progbits
	.align	8
	.align		8
.nv.constant4:
        /*0000*/ 	.dword	vprintf
	.align		8
        /*0008*/ 	.dword	$str
	.align		8
        /*0010*/ 	.dword	$str$1
	.align		8
        /*0018*/ 	.dword	$str$2


//--------------------- .text._Z7gpuFuncv         --------------------------
	.section	.text._Z7gpuFuncv,"ax",@progbits
	.align	128
        .global         _Z7gpuFuncv
        .type           _Z7gpuFuncv,@function
        .size           _Z7gpuFuncv,(.L_x_4 - _Z7gpuFuncv)
        .other          _Z7gpuFuncv,@"STO_CUDA_ENTRY STV_DEFAULT"
_Z7gpuFuncv:
.text._Z7gpuFuncv:
[----:B------:R-:W0:Y:S01]  /*0000*/  LDC R1, c[0x0][0x37c] ;  /* 0x0000df00ff017b82 */ /* 0x000e220000000800 */
[----:B------:R-:W-:Y:S01]  /*0010*/  MOV R2, 0x0 ;  /* 0x0000000000027802 */ /* 0x000fe20000000f00 */
[----:B------:R-:W1:Y:S01]  /*0020*/  LDCU.64 UR4, c[0x4][0x8] ;  /* 0x01000100ff0477ac */ /* 0x000e620008000a00 */
[----:B------:R-:W-:-:S05]  /*0030*/  CS2R R6, SRZ ;  /* 0x0000000000067805 */ /* 0x000fca000001ff00 */
[----:B------:R2:W3:Y:S01]  /*0040*/  LDC.64 R8, c[0x4][R2] ;  /* 0x0100000002087b82 */ /* 0x0004e20000000a00 */
[----:B-1----:R-:W-:Y:S02]  /*0050*/  IMAD.U32 R4, RZ, RZ, UR4 ;  /* 0x00000004ff047e24 */ /* 0x002fe4000f8e00ff */
[----:B--2---:R-:W-:-:S07]  /*0060*/  IMAD.U32 R5, RZ, RZ, UR5 ;  /* 0x00000005ff057e24 */ /* 0x004fce000f8e00ff */
[----:B------:R-:W-:-:S07]  /*0070*/  LEPC R20, `(.L_x_0) ;  /* 0x000000001014794e */ /* 0x000fce0000000000 */
[----:B0--3--:R-:W-:Y:S05]  /*0080*/  CALL.ABS.NOINC R8 ;  /* 0x0000000008007343 */ /* 0x009fea0003c00000 */
.L_x_0:
[----:B------:R0:W1:Y:S01]  /*0090*/  LDC.64 R8, c[0x4][R2] ;  /* 0x0100000002087b82 */ /* 0x0000620000000a00 */
[----:B------:R-:W2:Y:S01]  /*00a0*/  LDCU.64 UR4, c[0x4][0x10] ;  /* 0x01000200ff0477ac */ /* 0x000ea20008000a00 */
[----:B------:R-:W-:Y:S01]  /*00b0*/  CS2R R6, SRZ ;  /* 0x0000000000067805 */ /* 0x000fe2000001ff00 */
[----:B--2---:R-:W-:Y:S02]  /*00c0*/  IMAD.U32 R4, RZ, RZ, UR4 ;  /* 0x00000004ff047e24 */ /* 0x004fe4000f8e00ff */
[----:B0-----:R-:W-:-:S07]  /*00d0*/  IMAD.U32 R5, RZ, RZ, UR5 ;  /* 0x00000005ff057e24 */ /* 0x001fce000f8e00ff */
[----:B------:R-:W-:-:S07]  /*00e0*/  LEPC R20, `(.L_x_1) ;  /* 0x000000001014794e */ /* 0x000fce0000000000 */
[----:B-1----:R-:W-:Y:S05]  /*00f0*/  CALL.ABS.NOINC R8 ;  /* 0x0000000008007343 */ /* 0x002fea0003c00000 */
.L_x_1:
[----:B------:R-:W0:Y:S01]  /*0100*/  LDC.64 R2, c[0x4][R2] ;  /* 0x0100000002027b82 */ /* 0x000e220000000a00 */
[----:B------:R-:W1:Y:S01]  /*0110*/  LDCU.64 UR4, c[0x4][0x18] ;  /* 0x01000300ff0477ac */ /* 0x000e620008000a00 */
[----:B------:R-:W-:Y:S01]  /*0120*/  CS2R R6, SRZ ;  /* 0x0000000000067805 */ /* 0x000fe2000001ff00 */
[----:B-1----:R-:W-:Y:S02]  /*0130*/  IMAD.U32 R4, RZ, RZ, UR4 ;  /* 0x00000004ff047e24 */ /* 0x002fe4000f8e00ff */
[----:B------:R-:W-:-:S07]  /*0140*/  IMAD.U32 R5, RZ, RZ, UR5 ;  /* 0x00000005ff057e24 */ /* 0x000fce000f8e00ff */
[----:B------:R-:W-:-:S07]  /*0150*/  LEPC R20, `(.L_x_2) ;  /* 0x000000001014794e */ /* 0x000fce0000000000 */
[----:B0-----:R-:W-:Y:S05]  /*0160*/  CALL.ABS.NOINC R2 ;  /* 0x0000000002007343 */ /* 0x001fea0003c00000 */
.L_x_2:
[----:B------:R-:W-:Y:S05]  /*0170*/  EXIT ;  /* 0x000000000000794d */ /* 0x000fea0003800000 */
.L_x_3:
[----:B------:R-:W-:-:S00]  /*0180*/  BRA `(.L_x_3) ;  /* 0xfffffffc00fc7947 */ /* 0x000fc0000383ffff */
[----:B------:R-:W-:-:S00]  /*0190*/  NOP ;  /* 0x0000000000007918 */ /* 0x000fc00000000000 */
        /* <DEDUP_REMOVED lines=14> */
.L_x_4:


//--------------------- .nv.global.init           --------------------------
	.section	.nv.global.init,"aw",@progbits
.nv.global.init:
	.type		$str$1,@object
	.size		$str$1,($str$2 - $str$1)
$str$1:
        /*0000*/ 	.byte	0x2a, 0x20, 0x20, 0x20, 0x20, 0x20, 0x20, 0x20, 0x20, 0x20, 0x20, 0x20, 0x20, 0x20, 0x20, 0x20
        /*0010*/ 	.byte	0x20, 0x20, 0x53, 0x4f, 0x59, 0x20, 0x4c, 0x41, 0x20, 0x47, 0x50, 0x55, 0x3a, 0x20, 0x22, 0x48
        /*0020*/ 	.byte	0x65, 0x6c, 0x6c, 0x6f, 0x20, 0x57, 0x6f, 0x72, 0x6c, 0x64, 0x22, 0x20, 0x20, 0x20, 0x20, 0x20
        /*0030*/ 	.byte	0x20, 0x20, 0x20, 0x20, 0x20, 0x2a, 0x0a, 0x00
	.type		$str$2,@object
	.size		$str$2,($str - $str$2)
$str$2:
        /*0038*/ 	.byte	0x2a, 0x2a, 0x2a, 0x2a, 0x2a, 0x2a, 0x2a, 0x2a, 0x2a, 0x2a, 0x2a, 0x2a, 0x2a, 0x2a, 0x2a, 0x2a
        /*0048*/ 	.byte	0x2a, 0x2a, 0x2a, 0x2a, 0x2a, 0x2a, 0x2a, 0x2a, 0x2a, 0x2a, 0x2a, 0x2a, 0x2a, 0x2a, 0x2a, 0x2a
        /*0058*/ 	.byte	0x2a, 0x2a, 0x2a, 0x2a, 0x2a, 0x2a, 0x2a, 0x2a, 0x2a, 0x2a, 0x2a, 0x2a, 0x2a, 0x2a, 0x2a, 0x2a
        /*0068*/ 	.byte	0x2a, 0x2a, 0x2a, 0x2a, 0x2a, 0x2a, 0x2a, 0x2a, 0x0a, 0x0a, 0x00
	.type		$str,@object
	.size		$str,(.L_0 - $str)
$str:
        /*0073*/ 	.byte	0x0a, 0x2a, 0x2a, 0x2a, 0x2a, 0x2a, 0x2a, 0x2a, 0x2a, 0x2a, 0x2a, 0x2a, 0x2a, 0x2a, 0x2a, 0x2a
        /*0083*/ 	.byte	0x2a, 0x2a, 0x2a, 0x2a, 0x2a, 0x2a, 0x2a, 0x2a, 0x2a, 0x2a, 0x2a, 0x2a, 0x2a, 0x2a, 0x2a, 0x2a
        /*0093*/ 	.byte	0x2a, 0x2a, 0x2a, 0x2a, 0x2a, 0x2a, 0x2a, 0x2a, 0x2a, 0x2a, 0x2a, 0x2a, 0x2a, 0x2a, 0x2a, 0x2a
        /*00a3*/ 	.byte	0x2a, 0x2a, 0x2a, 0x2a, 0x2a, 0x2a, 0x2a, 0x2a, 0x2a, 0x0a, 0x00
.L_0:


//--------------------- .nv.shared.reserved.0     --------------------------
	.section	.nv.shared.reserved.0,"aw",@nobits
	.weak		__nv_reservedSMEM_offset_0_alias
	.size		__nv_reservedSMEM_offset_0_alias, 0, 64
	.other		__nv_reservedSMEM_offset_0_alias,@"STO_CUDA_RESERVED_SHARED STV_DEFAULT"
__nv_reservedSMEM_offset_0_alias:
	.zero		0
	.zero		64


//--------------------- .nv.constant0._Z7gpuFuncv --------------------------
	.section	.nv.constant0._Z7gpuFuncv,"a",@progbits
	.sectionflags	@""
	.align	4
.nv.constant0._Z7gpuFuncv:
	.zero		896


//--------------------- SYMBOLS --------------------------

	.type		.nv.reservedSmem.offset0,@object
	.size		.nv.reservedSmem.offset0,0x4
	.type		vprintf,@function
